//
// Generated by NVIDIA NVVM Compiler
//
// Compiler Build ID: CL-36424714
// Cuda compilation tools, release 13.0, V13.0.88
// Based on NVVM 20.0.0
//

.version 9.0
.target sm_100
.address_size 64

	// .globl	_Z15matrixMulKernelPfS_S_x

.visible .entry _Z15matrixMulKernelPfS_S_x(
	.param .u64 .ptr .align 1 _Z15matrixMulKernelPfS_S_x_param_0,
	.param .u64 .ptr .align 1 _Z15matrixMulKernelPfS_S_x_param_1,
	.param .u64 .ptr .align 1 _Z15matrixMulKernelPfS_S_x_param_2,
	.param .u64 _Z15matrixMulKernelPfS_S_x_param_3
)
{
	.reg .pred 	%p<10>;
	.reg .b32 	%r<9>;
	.reg .b32 	%f<67>;
	.reg .b64 	%rd<103>;

	ld.param.u64 	%rd26, [_Z15matrixMulKernelPfS_S_x_param_0];
	ld.param.u64 	%rd27, [_Z15matrixMulKernelPfS_S_x_param_1];
	ld.param.u64 	%rd24, [_Z15matrixMulKernelPfS_S_x_param_2];
	ld.param.u64 	%rd25, [_Z15matrixMulKernelPfS_S_x_param_3];
	cvta.to.global.u64 	%rd1, %rd27;
	cvta.to.global.u64 	%rd2, %rd26;
	mov.u32 	%r1, %ctaid.y;
	mov.u32 	%r2, %ntid.y;
	mov.u32 	%r3, %tid.y;
	mad.lo.s32 	%r4, %r1, %r2, %r3;
	mov.u32 	%r5, %ctaid.x;
	mov.u32 	%r6, %ntid.x;
	mov.u32 	%r7, %tid.x;
	mad.lo.s32 	%r8, %r5, %r6, %r7;
	cvt.u64.u32 	%rd3, %r4;
	cvt.s64.s32 	%rd4, %r8;
	max.s64 	%rd28, %rd3, %rd4;
	setp.ge.s64 	%p1, %rd28, %rd25;
	@%p1 bra 	$L__BB0_13;
	mul.lo.s64 	%rd5, %rd25, %rd3;
	and.b64  	%rd6, %rd25, 7;
	setp.lt.u64 	%p2, %rd25, 8;
	mov.f32 	%f66, 0f00000000;
	mov.b64 	%rd101, 0;
	@%p2 bra 	$L__BB0_4;
	and.b64  	%rd101, %rd25, -8;
	shl.b64 	%rd30, %rd4, 2;
	add.s64 	%rd98, %rd1, %rd30;
	shl.b64 	%rd9, %rd25, 5;
	shl.b64 	%rd31, %rd5, 2;
	add.s64 	%rd32, %rd31, %rd2;
	add.s64 	%rd97, %rd32, 16;
	shl.b64 	%rd11, %rd25, 2;
	mov.f32 	%f66, 0f00000000;
	mov.u64 	%rd99, %rd101;
$L__BB0_3:
	.pragma "nounroll";
	ld.global.f32 	%f16, [%rd97+-16];
	ld.global.f32 	%f17, [%rd98];
	fma.rn.f32 	%f18, %f16, %f17, %f66;
	ld.global.f32 	%f19, [%rd97+-12];
	add.s64 	%rd33, %rd98, %rd11;
	ld.global.f32 	%f20, [%rd33];
	fma.rn.f32 	%f21, %f19, %f20, %f18;
	ld.global.f32 	%f22, [%rd97+-8];
	add.s64 	%rd34, %rd33, %rd11;
	ld.global.f32 	%f23, [%rd34];
	fma.rn.f32 	%f24, %f22, %f23, %f21;
	ld.global.f32 	%f25, [%rd97+-4];
	add.s64 	%rd35, %rd34, %rd11;
	ld.global.f32 	%f26, [%rd35];
	fma.rn.f32 	%f27, %f25, %f26, %f24;
	ld.global.f32 	%f28, [%rd97];
	add.s64 	%rd36, %rd35, %rd11;
	ld.global.f32 	%f29, [%rd36];
	fma.rn.f32 	%f30, %f28, %f29, %f27;
	ld.global.f32 	%f31, [%rd97+4];
	add.s64 	%rd37, %rd36, %rd11;
	ld.global.f32 	%f32, [%rd37];
	fma.rn.f32 	%f33, %f31, %f32, %f30;
	ld.global.f32 	%f34, [%rd97+8];
	add.s64 	%rd38, %rd37, %rd11;
	ld.global.f32 	%f35, [%rd38];
	fma.rn.f32 	%f36, %f34, %f35, %f33;
	ld.global.f32 	%f37, [%rd97+12];
	add.s64 	%rd39, %rd38, %rd11;
	ld.global.f32 	%f38, [%rd39];
	fma.rn.f32 	%f66, %f37, %f38, %f36;
	add.s64 	%rd99, %rd99, -8;
	add.s64 	%rd98, %rd98, %rd9;
	add.s64 	%rd97, %rd97, 32;
	setp.ne.s64 	%p3, %rd99, 0;
	@%p3 bra 	$L__BB0_3;
$L__BB0_4:
	setp.eq.s64 	%p4, %rd6, 0;
	@%p4 bra 	$L__BB0_12;
	and.b64  	%rd19, %rd25, 3;
	setp.lt.u64 	%p5, %rd6, 4;
	@%p5 bra 	$L__BB0_7;
	add.s64 	%rd40, %rd101, %rd5;
	shl.b64 	%rd41, %rd40, 2;
	add.s64 	%rd42, %rd2, %rd41;
	ld.global.f32 	%f40, [%rd42];
	mad.lo.s64 	%rd43, %rd101, %rd25, %rd4;
	shl.b64 	%rd44, %rd43, 2;
	add.s64 	%rd45, %rd1, %rd44;
	ld.global.f32 	%f41, [%rd45];
	fma.rn.f32 	%f42, %f40, %f41, %f66;
	add.s64 	%rd46, %rd101, 1;
	and.b64  	%rd47, %rd46, 4294967295;
	add.s64 	%rd48, %rd47, %rd5;
	shl.b64 	%rd49, %rd48, 2;
	add.s64 	%rd50, %rd2, %rd49;
	ld.global.f32 	%f43, [%rd50];
	mad.lo.s64 	%rd51, %rd47, %rd25, %rd4;
	shl.b64 	%rd52, %rd51, 2;
	add.s64 	%rd53, %rd1, %rd52;
	ld.global.f32 	%f44, [%rd53];
	fma.rn.f32 	%f45, %f43, %f44, %f42;
	add.s64 	%rd54, %rd101, 2;
	and.b64  	%rd55, %rd54, 4294967295;
	add.s64 	%rd56, %rd55, %rd5;
	shl.b64 	%rd57, %rd56, 2;
	add.s64 	%rd58, %rd2, %rd57;
	ld.global.f32 	%f46, [%rd58];
	mad.lo.s64 	%rd59, %rd55, %rd25, %rd4;
	shl.b64 	%rd60, %rd59, 2;
	add.s64 	%rd61, %rd1, %rd60;
	ld.global.f32 	%f47, [%rd61];
	fma.rn.f32 	%f48, %f46, %f47, %f45;
	add.s64 	%rd62, %rd101, 3;
	and.b64  	%rd63, %rd62, 4294967295;
	add.s64 	%rd64, %rd63, %rd5;
	shl.b64 	%rd65, %rd64, 2;
	add.s64 	%rd66, %rd2, %rd65;
	ld.global.f32 	%f49, [%rd66];
	mad.lo.s64 	%rd67, %rd63, %rd25, %rd4;
	shl.b64 	%rd68, %rd67, 2;
	add.s64 	%rd69, %rd1, %rd68;
	ld.global.f32 	%f50, [%rd69];
	fma.rn.f32 	%f66, %f49, %f50, %f48;
	add.s64 	%rd70, %rd101, 4;
	and.b64  	%rd101, %rd70, 4294967295;
$L__BB0_7:
	setp.eq.s64 	%p6, %rd19, 0;
	@%p6 bra 	$L__BB0_12;
	setp.eq.s64 	%p7, %rd19, 1;
	@%p7 bra 	$L__BB0_10;
	add.s64 	%rd71, %rd101, %rd5;
	shl.b64 	%rd72, %rd71, 2;
	add.s64 	%rd73, %rd2, %rd72;
	ld.global.f32 	%f52, [%rd73];
	mad.lo.s64 	%rd74, %rd101, %rd25, %rd4;
	shl.b64 	%rd75, %rd74, 2;
	add.s64 	%rd76, %rd1, %rd75;
	ld.global.f32 	%f53, [%rd76];
	fma.rn.f32 	%f54, %f52, %f53, %f66;
	add.s64 	%rd77, %rd101, 1;
	and.b64  	%rd78, %rd77, 4294967295;
	add.s64 	%rd79, %rd78, %rd5;
	shl.b64 	%rd80, %rd79, 2;
	add.s64 	%rd81, %rd2, %rd80;
	ld.global.f32 	%f55, [%rd81];
	mad.lo.s64 	%rd82, %rd78, %rd25, %rd4;
	shl.b64 	%rd83, %rd82, 2;
	add.s64 	%rd84, %rd1, %rd83;
	ld.global.f32 	%f56, [%rd84];
	fma.rn.f32 	%f66, %f55, %f56, %f54;
	add.s64 	%rd85, %rd101, 2;
	and.b64  	%rd101, %rd85, 4294967295;
$L__BB0_10:
	and.b64  	%rd86, %rd25, 1;
	setp.eq.b64 	%p8, %rd86, 1;
	not.pred 	%p9, %p8;
	@%p9 bra 	$L__BB0_12;
	add.s64 	%rd87, %rd101, %rd5;
	shl.b64 	%rd88, %rd87, 2;
	add.s64 	%rd89, %rd2, %rd88;
	ld.global.f32 	%f57, [%rd89];
	mad.lo.s64 	%rd90, %rd101, %rd25, %rd4;
	shl.b64 	%rd91, %rd90, 2;
	add.s64 	%rd92, %rd1, %rd91;
	ld.global.f32 	%f58, [%rd92];
	fma.rn.f32 	%f66, %f57, %f58, %f66;
$L__BB0_12:
	add.s64 	%rd93, %rd5, %rd4;
	cvta.to.global.u64 	%rd94, %rd24;
	shl.b64 	%rd95, %rd93, 2;
	add.s64 	%rd96, %rd94, %rd95;
	st.global.f32 	[%rd96], %f66;
$L__BB0_13:
	ret;

}


// ===== COMPILED SASS (sm_100) =====

	.target	sm_100

	.elftype	@"ET_EXEC"


//--------------------- .note.nv.tkinfo           --------------------------
	.section	.note.nv.tkinfo,"",@"SHT_NOTE"
	.sectionflags	@"SHF_NOTE_NV_TKINFO"
	.tkinfo
        /*0018*/ 	.word	0x00000002
        /*0030*/ 	.string	""
        /*0030*/ 	.string	"ptxas"
        /*0030*/ 	.string	"Cuda compilation tools, release 13.0, V13.0.88"
        /*0030*/ 	.string	"Build cuda_13.0.r13.0/compiler.36424714_0"
        /*0030*/ 	.string	"-arch sm_100 -m 64 "



//--------------------- .note.nv.cuinfo           --------------------------
	.section	.note.nv.cuinfo,"",@"SHT_NOTE"
	.sectionflags	@"SHF_NOTE_NV_CUINFO"
        /*0018*/ 	.short	0x0002
        /*001a*/ 	.short	0x0064
        /*001c*/ 	.short	0x0082
	.zero		2


//--------------------- .nv.info                  --------------------------
	.section	.nv.info,"",@"SHT_CUDA_INFO"
	.align	4


	//----- nvinfo : EIATTR_REGCOUNT
	.align		4
        /*0000*/ 	.byte	0x04, 0x2f
        /*0002*/ 	.short	(.L_1 - .L_0)
	.align		4
.L_0:
        /*0004*/ 	.word	index@(_Z15matrixMulKernelPfS_S_x)
        /*0008*/ 	.word	0x00000020


	//----- nvinfo : EIATTR_FRAME_SIZE
	.align		4
.L_1:
        /*000c*/ 	.byte	0x04, 0x11
        /*000e*/ 	.short	(.L_3 - .L_2)
	.align		4
.L_2:
        /*0010*/ 	.word	index@(_Z15matrixMulKernelPfS_S_x)
        /*0014*/ 	.word	0x00000000


	//----- nvinfo : EIATTR_MIN_STACK_SIZE
	.align		4
.L_3:
        /*0018*/ 	.byte	0x04, 0x12
        /*001a*/ 	.short	(.L_5 - .L_4)
	.align		4
.L_4:
        /*001c*/ 	.word	index@(_Z15matrixMulKernelPfS_S_x)
        /*0020*/ 	.word	0x00000000
.L_5:


//--------------------- .nv.compat                --------------------------
	.section	.nv.compat,"",@"SHT_CUDA_COMPAT_INFO"
	.align	4
        /*0000*/ 	.byte	0x02, 0x09, 0x00, 0x00, 0x02, 0x02, 0x01, 0x00, 0x02, 0x05, 0x05, 0x00, 0x03, 0x07, 0x01, 0x01
        /*0010*/ 	.byte	0x02, 0x03, 0x00, 0x00, 0x02, 0x06, 0x01, 0x00, 0x04, 0x0b, 0x08, 0x00, 0x09, 0x00, 0x00, 0x00
        /*0020*/ 	.byte	0x00, 0x00, 0x00, 0x00


//--------------------- .nv.info._Z15matrixMulKernelPfS_S_x --------------------------
	.section	.nv.info._Z15matrixMulKernelPfS_S_x,"",@"SHT_CUDA_INFO"
	.sectionflags	@""
	.align	4


	//----- nvinfo : EIATTR_CUDA_API_VERSION
	.align		4
        /*0000*/ 	.byte	0x04, 0x37
        /*0002*/ 	.short	(.L_7 - .L_6)
.L_6:
        /*0004*/ 	.word	0x00000082


	//----- nvinfo : EIATTR_KPARAM_INFO
	.align		4
.L_7:
        /*0008*/ 	.byte	0x04, 0x17
        /*000a*/ 	.short	(.L_9 - .L_8)
.L_8:
        /*000c*/ 	.word	0x00000000
        /*0010*/ 	.short	0x0003
        /*0012*/ 	.short	0x0018
        /*0014*/ 	.byte	0x00, 0xf0, 0x21, 0x00


	//----- nvinfo : EIATTR_KPARAM_INFO
	.align		4
.L_9:
        /*0018*/ 	.byte	0x04, 0x17
        /*001a*/ 	.short	(.L_11 - .L_10)
.L_10:
        /*001c*/ 	.word	0x00000000
        /*0020*/ 	.short	0x0002
        /*0022*/ 	.short	0x0010
        /*0024*/ 	.byte	0x00, 0xf5, 0x21, 0x00


	//----- nvinfo : EIATTR_KPARAM_INFO
	.align		4
.L_11:
        /*0028*/ 	.byte	0x04, 0x17
        /*002a*/ 	.short	(.L_13 - .L_12)
.L_12:
        /*002c*/ 	.word	0x00000000
        /*0030*/ 	.short	0x0001
        /*0032*/ 	.short	0x0008
        /*0034*/ 	.byte	0x00, 0xf5, 0x21, 0x00


	//----- nvinfo : EIATTR_KPARAM_INFO
	.align		4
.L_13:
        /*0038*/ 	.byte	0x04, 0x17
        /*003a*/ 	.short	(.L_15 - .L_14)
.L_14:
        /*003c*/ 	.word	0x00000000
        /*0040*/ 	.short	0x0000
        /*0042*/ 	.short	0x0000
        /*0044*/ 	.byte	0x00, 0xf5, 0x21, 0x00


	//----- nvinfo : EIATTR_SPARSE_MMA_MASK
	.align		4
.L_15:
        /*0048*/ 	.byte	0x03, 0x50
        /*004a*/ 	.short	0x0000


	//----- nvinfo : EIATTR_MAXREG_COUNT
	.align		4
        /*004c*/ 	.byte	0x03, 0x1b
        /*004e*/ 	.short	0x00ff


	//----- nvinfo : EIATTR_MERCURY_ISA_VERSION
	.align		4
        /*0050*/ 	.byte	0x03, 0x5f
        /*0052*/ 	.short	0x0101


	//----- nvinfo : EIATTR_VRC_CTA_INIT_COUNT
	.align		4
        /*0054*/ 	.byte	0x02, 0x4a
	.zero		1
	.zero		1


	//----- nvinfo : EIATTR_EXIT_INSTR_OFFSETS
	.align		4
        /*0058*/ 	.byte	0x04, 0x1c
        /*005a*/ 	.short	(.L_17 - .L_16)


	//   ....[0]....
.L_16:
        /*005c*/ 	.word	0x00000110


	//   ....[1]....
        /*0060*/ 	.word	0x00000d60


	//----- nvinfo : EIATTR_CBANK_PARAM_SIZE
	.align		4
.L_17:
        /*0064*/ 	.byte	0x03, 0x19
        /*0066*/ 	.short	0x0020


	//----- nvinfo : EIATTR_PARAM_CBANK
	.align		4
        /*0068*/ 	.byte	0x04, 0x0a
        /*006a*/ 	.short	(.L_19 - .L_18)
	.align		4
.L_18:
        /*006c*/ 	.word	index@(.nv.constant0._Z15matrixMulKernelPfS_S_x)
        /*0070*/ 	.short	0x0380
        /*0072*/ 	.short	0x0020


	//----- nvinfo : EIATTR_SW_WAR
	.align		4
.L_19:
        /*0074*/ 	.byte	0x04, 0x36
        /*0076*/ 	.short	(.L_21 - .L_20)
.L_20:
        /*0078*/ 	.word	0x00000008
.L_21:


//--------------------- .nv.callgraph             --------------------------
	.section	.nv.callgraph,"",@"SHT_CUDA_CALLGRAPH"
	.align	4
	.sectionentsize	8
	.align		4
        /*0000*/ 	.word	0x00000000
	.align		4
        /*0004*/ 	.word	0xffffffff
	.align		4
        /*0008*/ 	.word	0x00000000
	.align		4
        /*000c*/ 	.word	0xfffffffe
	.align		4
        /*0010*/ 	.word	0x00000000
	.align		4
        /*0014*/ 	.word	0xfffffffd
	.align		4
        /*0018*/ 	.word	0x00000000
	.align		4
        /*001c*/ 	.word	0xfffffffc


//--------------------- .text._Z15matrixMulKernelPfS_S_x --------------------------
	.section	.text._Z15matrixMulKernelPfS_S_x,"ax",@progbits
	.align	128
        .global         _Z15matrixMulKernelPfS_S_x
        .type           _Z15matrixMulKernelPfS_S_x,@function
        .size           _Z15matrixMulKernelPfS_S_x,(.L_x_6 - _Z15matrixMulKernelPfS_S_x)
        .other          _Z15matrixMulKernelPfS_S_x,@"STO_CUDA_ENTRY STV_DEFAULT"
_Z15matrixMulKernelPfS_S_x:
.text._Z15matrixMulKernelPfS_S_x:
[----:B------:R-:W-:Y:S01]  /*0000*/  LDC R1, c[0x0][0x37c] ;  /* 0x0000df00ff017b82 */ /* 0x000fe20000000800 */
[----:B------:R-:W0:Y:S07]  /*0010*/  S2R R0, SR_TID.Y ;  /* 0x0000000000007919 */ /* 0x000e2e0000002200 */
[----:B------:R-:W0:Y:S01]  /*0020*/  LDC R3, c[0x0][0x364] ;  /* 0x0000d900ff037b82 */ /* 0x000e220000000800 */
[----:B------:R-:W1:Y:S07]  /*0030*/  S2R R13, SR_TID.X ;  /* 0x00000000000d7919 */ /* 0x000e6e0000002100 */
[----:B------:R-:W0:Y:S08]  /*0040*/  S2UR UR4, SR_CTAID.Y ;  /* 0x00000000000479c3 */ /* 0x000e300000002600 */
[----:B------:R-:W1:Y:S08]  /*0050*/  S2UR UR5, SR_CTAID.X ;  /* 0x00000000000579c3 */ /* 0x000e700000002500 */
[----:B------:R-:W1:Y:S08]  /*0060*/  LDC R12, c[0x0][0x360] ;  /* 0x0000d800ff0c7b82 */ /* 0x000e700000000800 */
[----:B------:R-:W2:Y:S01]  /*0070*/  LDC.64 R10, c[0x0][0x398] ;  /* 0x0000e600ff0a7b82 */ /* 0x000ea20000000a00 */
[----:B0-----:R-:W-:-:S02]  /*0080*/  IMAD R3, R3, UR4, R0 ;  /* 0x0000000403037c24 */ /* 0x001fc4000f8e0200 */
[----:B-1----:R-:W-:-:S05]  /*0090*/  IMAD R12, R12, UR5, R13 ;  /* 0x000000050c0c7c24 */ /* 0x002fca000f8e020d */
[----:B------:R-:W-:Y:S02]  /*00a0*/  ISETP.GT.U32.AND P0, PT, R3, R12, PT ;  /* 0x0000000c0300720c */ /* 0x000fe40003f04070 */
[----:B------:R-:W-:-:S04]  /*00b0*/  SHF.R.S32.HI R13, RZ, 0x1f, R12 ;  /* 0x0000001fff0d7819 */ /* 0x000fc8000001140c */
[----:B------:R-:W-:-:S04]  /*00c0*/  ISETP.GT.AND.EX P0, PT, RZ, R13, PT, P0 ;  /* 0x0000000dff00720c */ /* 0x000fc80003f04300 */
[----:B------:R-:W-:Y:S02]  /*00d0*/  SEL R5, R3, R12, P0 ;  /* 0x0000000c03057207 */ /* 0x000fe40000000000 */
[----:B------:R-:W-:Y:S02]  /*00e0*/  SEL R0, R13, RZ, !P0 ;  /* 0x000000ff0d007207 */ /* 0x000fe40004000000 */
[----:B--2---:R-:W-:-:S04]  /*00f0*/  ISETP.GE.U32.AND P0, PT, R5, R10, PT ;  /* 0x0000000a0500720c */ /* 0x004fc80003f06070 */
[----:B------:R-:W-:-:S13]  /*0100*/  ISETP.GE.AND.EX P0, PT, R0, R11, PT, P0 ;  /* 0x0000000b0000720c */ /* 0x000fda0003f06300 */
[----:B------:R-:W-:Y:S05]  /*0110*/  @P0 EXIT ;  /* 0x000000000000094d */ /* 0x000fea0003800000 */
[C---:B------:R-:W-:Y:S01]  /*0120*/  ISETP.GE.U32.AND P1, PT, R10.reuse, 0x8, PT ;  /* 0x000000080a00780c */ /* 0x040fe20003f26070 */
[----:B------:R-:W-:Y:S01]  /*0130*/  IMAD.WIDE.U32 R14, R3, R10, RZ ;  /* 0x0000000a030e7225 */ /* 0x000fe200078e00ff */
[----:B------:R-:W-:Y:S01]  /*0140*/  LOP3.LUT R0, R10, 0x7, RZ, 0xc0, !PT ;  /* 0x000000070a007812 */ /* 0x000fe200078ec0ff */
[----:B------:R-:W-:Y:S01]  /*0150*/  UMOV UR4, URZ ;  /* 0x000000ff00047c82 */ /* 0x000fe20008000000 */
[----:B------:R-:W-:Y:S01]  /*0160*/  ISETP.GE.U32.AND.EX P1, PT, R11, RZ, PT, P1 ;  /* 0x000000ff0b00720c */ /* 0x000fe20003f26110 */
[----:B------:R-:W0:Y:S01]  /*0170*/  LDCU.64 UR6, c[0x0][0x358] ;  /* 0x00006b00ff0677ac */ /* 0x000e220008000a00 */
[----:B------:R-:W-:Y:S01]  /*0180*/  ISETP.NE.U32.AND P0, PT, R0, RZ, PT ;  /* 0x000000ff0000720c */ /* 0x000fe20003f05070 */
[----:B------:R-:W-:Y:S02]  /*0190*/  IMAD.MOV.U32 R18, RZ, RZ, RZ ;  /* 0x000000ffff127224 */ /* 0x000fe400078e00ff */
[----:B------:R-:W-:Y:S01]  /*01a0*/  IMAD.MOV.U32 R2, RZ, RZ, RZ ;  /* 0x000000ffff027224 */ /* 0x000fe200078e00ff */
[----:B------:R-:W-:Y:S01]  /*01b0*/  ISETP.NE.AND.EX P0, PT, RZ, RZ, PT, P0 ;  /* 0x000000ffff00720c */ /* 0x000fe20003f05300 */
[----:B------:R-:W-:-:S06]  /*01c0*/  IMAD R4, R3, R11, R15 ;  /* 0x0000000b03047224 */ /* 0x000fcc00078e020f */
[----:B------:R-:W-:Y:S06]  /*01d0*/  @!P1 BRA `(.L_x_0) ;  /* 0x0000000400049947 */ /* 0x000fec0003800000 */
[----:B------:R-:W1:Y:S01]  /*01e0*/  LDCU.128 UR8, c[0x0][0x380] ;  /* 0x00007000ff0877ac */ /* 0x000e620008000c00 */
[C---:B------:R-:W-:Y:S01]  /*01f0*/  LOP3.LUT R2, R10.reuse, 0xfffffff8, RZ, 0xc0, !PT ;  /* 0xfffffff80a027812 */ /* 0x040fe200078ec0ff */
[C---:B------:R-:W-:Y:S01]  /*0200*/  IMAD.SHL.U32 R7, R10.reuse, 0x4, RZ ;  /* 0x000000040a077824 */ /* 0x040fe200078e00ff */
[C-C-:B------:R-:W-:Y:S01]  /*0210*/  SHF.L.U64.HI R6, R10.reuse, 0x5, R11.reuse ;  /* 0x000000050a067819 */ /* 0x140fe2000001020b */
[----:B------:R-:W2:Y:S01]  /*0220*/  LDCU UR4, c[0x0][0x39c] ;  /* 0x00007380ff0477ac */ /* 0x000ea20008000800 */
[----:B------:R-:W-:Y:S01]  /*0230*/  SHF.L.U64.HI R8, R10, 0x2, R11 ;  /* 0x000000020a087819 */ /* 0x000fe2000001020b */
[----:B------:R-:W-:Y:S02]  /*0240*/  IMAD.MOV.U32 R18, RZ, RZ, RZ ;  /* 0x000000ffff127224 */ /* 0x000fe400078e00ff */
[----:B------:R-:W-:Y:S01]  /*0250*/  IMAD.MOV.U32 R9, RZ, RZ, R2 ;  /* 0x000000ffff097224 */ /* 0x000fe200078e0002 */
[----:B-1----:R-:W-:Y:S02]  /*0260*/  LEA R26, P1, R12, UR10, 0x2 ;  /* 0x0000000a0c1a7c11 */ /* 0x002fe4000f8210ff */
[----:B------:R-:W-:-:S02]  /*0270*/  LEA R25, P2, R14, UR8, 0x2 ;  /* 0x000000080e197c11 */ /* 0x000fc4000f8410ff */
[----:B------:R-:W-:Y:S01]  /*0280*/  LEA.HI.X R3, R12, UR11, R13, 0x2, P1 ;  /* 0x0000000b0c037c11 */ /* 0x000fe200088f140d */
[----:B--2---:R-:W-:Y:S01]  /*0290*/  IMAD.U32 R5, RZ, RZ, UR4 ;  /* 0x00000004ff057e24 */ /* 0x004fe2000f8e00ff */
[----:B------:R-:W-:Y:S02]  /*02a0*/  LEA.HI.X R22, R14, UR9, R4, 0x2, P2 ;  /* 0x000000090e167c11 */ /* 0x000fe400090f1404 */
[----:B------:R-:W-:-:S05]  /*02b0*/  IADD3 R25, P1, PT, R25, 0x10, RZ ;  /* 0x0000001019197810 */ /* 0x000fca0007f3e0ff */
[----:B------:R-:W-:-:S08]  /*02c0*/  IMAD.X R22, RZ, RZ, R22, P1 ;  /* 0x000000ffff167224 */ /* 0x000fd000008e0616 */
.L_x_1:
[----:B------:R-:W-:Y:S02]  /*02d0*/  IMAD.MOV.U32 R27, RZ, RZ, R3 ;  /* 0x000000ffff1b7224 */ /* 0x000fe400078e0003 */
[----:B------:R-:W-:Y:S02]  /*02e0*/  IMAD.MOV.U32 R16, RZ, RZ, R25 ;  /* 0x000000ffff107224 */ /* 0x000fe400078e0019 */
[----:B------:R-:W-:Y:S01]  /*02f0*/  IMAD.MOV.U32 R17, RZ, RZ, R22 ;  /* 0x000000ffff117224 */ /* 0x000fe200078e0016 */
[-C--:B------:R-:W-:Y:S01]  /*0300*/  IADD3 R24, P1, PT, R26, R7.reuse, RZ ;  /* 0x000000071a187210 */ /* 0x080fe20007f3e0ff */
[----:B0-----:R-:W2:Y:S04]  /*0310*/  LDG.E R27, desc[UR6][R26.64] ;  /* 0x000000061a1b7981 */ /* 0x001ea8000c1e1900 */
[----:B------:R-:W2:Y:S01]  /*0320*/  LDG.E R19, desc[UR6][R16.64+-0x10] ;  /* 0xfffff00610137981 */ /* 0x000ea2000c1e1900 */
[----:B------:R-:W-:Y:S01]  /*0330*/  IMAD.X R25, R3, 0x1, R8, P1 ;  /* 0x0000000103197824 */ /* 0x000fe200008e0608 */
[----:B------:R-:W-:-:S02]  /*0340*/  IADD3 R22, P1, PT, R24, R7, RZ ;  /* 0x0000000718167210 */ /* 0x000fc40007f3e0ff */
[----:B------:R-:W3:Y:S04]  /*0350*/  LDG.E R21, desc[UR6][R16.64+-0xc] ;  /* 0xfffff40610157981 */ /* 0x000ee8000c1e1900 */
[----:B------:R2:W3:Y:S01]  /*0360*/  LDG.E R20, desc[UR6][R24.64] ;  /* 0x0000000618147981 */ /* 0x0004e2000c1e1900 */
[----:B------:R-:W-:-:S03]  /*0370*/  IMAD.X R23, R25, 0x1, R8, P1 ;  /* 0x0000000119177824 */ /* 0x000fc600008e0608 */
[----:B------:R-:W4:Y:S04]  /*0380*/  LDG.E R29, desc[UR6][R16.64+-0x8] ;  /* 0xfffff806101d7981 */ /* 0x000f28000c1e1900 */
[----:B------:R-:W4:Y:S01]  /*0390*/  LDG.E R28, desc[UR6][R22.64] ;  /* 0x00000006161c7981 */ /* 0x000f22000c1e1900 */
[----:B--2---:R-:W-:Y:S01]  /*03a0*/  FFMA R24, R19, R27, R18 ;  /* 0x0000001b13187223 */ /* 0x004fe20000000012 */
[----:B------:R-:W-:Y:S02]  /*03b0*/  IADD3 R18, P1, PT, R22, R7, RZ ;  /* 0x0000000716127210 */ /* 0x000fe40007f3e0ff */
[----:B------:R-:W2:Y:S03]  /*03c0*/  LDG.E R22, desc[UR6][R16.64+-0x4] ;  /* 0xfffffc0610167981 */ /* 0x000ea6000c1e1900 */
[----:B------:R-:W-:-:S02]  /*03d0*/  IMAD.X R19, R23, 0x1, R8, P1 ;  /* 0x0000000117137824 */ /* 0x000fc400008e0608 */
[----:B---3--:R-:W-:Y:S01]  /*03e0*/  FFMA R27, R21, R20, R24 ;  /* 0x00000014151b7223 */ /* 0x008fe20000000018 */
[-C--:B------:R-:W-:Y:S02]  /*03f0*/  IADD3 R20, P1, PT, R18, R7.reuse, RZ ;  /* 0x0000000712147210 */ /* 0x080fe40007f3e0ff */
[----:B------:R-:W2:Y:S03]  /*0400*/  LDG.E R18, desc[UR6][R18.64] ;  /* 0x0000000612127981 */ /* 0x000ea6000c1e1900 */
[----:B------:R-:W-:Y:S02]  /*0410*/  IMAD.X R21, R19, 0x1, R8, P1 ;  /* 0x0000000113157824 */ /* 0x000fe400008e0608 */
[----:B----4-:R-:W-:Y:S02]  /*0420*/  FFMA R29, R29, R28, R27 ;  /* 0x0000001c1d1d7223 */ /* 0x010fe4000000001b */
[----:B------:R-:W3:Y:S04]  /*0430*/  LDG.E R28, desc[UR6][R16.64] ;  /* 0x00000006101c7981 */ /* 0x000ee8000c1e1900 */
[----:B------:R-:W3:Y:S01]  /*0440*/  LDG.E R27, desc[UR6][R20.64] ;  /* 0x00000006141b7981 */ /* 0x000ee2000c1e1900 */
[----:B------:R-:W-:-:S05]  /*0450*/  IADD3 R24, P1, PT, R20, R7, RZ ;  /* 0x0000000714187210 */ /* 0x000fca0007f3e0ff */
[--C-:B------:R-:W-:Y:S02]  /*0460*/  IMAD.X R25, R21, 0x1, R8.reuse, P1 ;  /* 0x0000000115197824 */ /* 0x100fe400008e0608 */
[----:B------:R-:W4:Y:S04]  /*0470*/  LDG.E R21, desc[UR6][R16.64+0x8] ;  /* 0x0000080610157981 */ /* 0x000f28000c1e1900 */
[----:B------:R-:W5:Y:S01]  /*0480*/  LDG.E R20, desc[UR6][R16.64+0xc] ;  /* 0x00000c0610147981 */ /* 0x000f62000c1e1900 */
[----:B--2---:R-:W-:Y:S01]  /*0490*/  FFMA R29, R22, R18, R29 ;  /* 0x00000012161d7223 */ /* 0x004fe2000000001d */
[-C--:B------:R-:W-:Y:S02]  /*04a0*/  IADD3 R22, P1, PT, R24, R7.reuse, RZ ;  /* 0x0000000718167210 */ /* 0x080fe40007f3e0ff */
[----:B------:R0:W2:Y:S03]  /*04b0*/  LDG.E R24, desc[UR6][R24.64] ;  /* 0x0000000618187981 */ /* 0x0000a6000c1e1900 */
[----:B------:R-:W-:Y:S01]  /*04c0*/  IMAD.X R23, R25, 0x1, R8, P1 ;  /* 0x0000000119177824 */ /* 0x000fe200008e0608 */
[----:B------:R-:W-:Y:S01]  /*04d0*/  IADD3 R18, P1, PT, R22, R7, RZ ;  /* 0x0000000716127210 */ /* 0x000fe20007f3e0ff */
[----:B---3--:R-:W-:-:S03]  /*04e0*/  FFMA R27, R28, R27, R29 ;  /* 0x0000001b1c1b7223 */ /* 0x008fc6000000001d */
[----:B------:R-:W4:Y:S01]  /*04f0*/  LDG.E R22, desc[UR6][R22.64] ;  /* 0x0000000616167981 */ /* 0x000f22000c1e1900 */
[----:B------:R-:W-:-:S03]  /*0500*/  IMAD.X R19, R23, 0x1, R8, P1 ;  /* 0x0000000117137824 */ /* 0x000fc600008e0608 */
[----:B------:R-:W2:Y:S04]  /*0510*/  LDG.E R28, desc[UR6][R16.64+0x4] ;  /* 0x00000406101c7981 */ /* 0x000ea8000c1e1900 */
[----:B------:R-:W5:Y:S01]  /*0520*/  LDG.E R18, desc[UR6][R18.64] ;  /* 0x0000000612127981 */ /* 0x000f62000c1e1900 */
[----:B------:R-:W-:-:S04]  /*0530*/  IADD3 R9, P1, PT, R9, -0x8, RZ ;  /* 0xfffffff809097810 */ /* 0x000fc80007f3e0ff */
[----:B------:R-:W-:Y:S02]  /*0540*/  IADD3.X R5, PT, PT, R5, -0x1, RZ, P1, !PT ;  /* 0xffffffff05057810 */ /* 0x000fe40000ffe4ff */
[----:B------:R-:W-:-:S04]  /*0550*/  ISETP.NE.U32.AND P1, PT, R9, RZ, PT ;  /* 0x000000ff0900720c */ /* 0x000fc80003f25070 */
[----:B------:R-:W-:Y:S02]  /*0560*/  ISETP.NE.AND.EX P1, PT, R5, RZ, PT, P1 ;  /* 0x000000ff0500720c */ /* 0x000fe40003f25310 */
[----:B------:R-:W-:Y:S02]  /*0570*/  LEA R26, P2, R10, R26, 0x5 ;  /* 0x0000001a0a1a7211 */ /* 0x000fe400078428ff */
[----:B0-----:R-:W-:-:S03]  /*0580*/  IADD3 R25, P3, PT, R16, 0x20, RZ ;  /* 0x0000002010197810 */ /* 0x001fc60007f7e0ff */
[----:B------:R-:W-:Y:S02]  /*0590*/  IMAD.X R3, R3, 0x1, R6, P2 ;  /* 0x0000000103037824 */ /* 0x000fe400010e0606 */
[----:B--2---:R-:W-:-:S04]  /*05a0*/  FFMA R24, R28, R24, R27 ;  /* 0x000000181c187223 */ /* 0x004fc8000000001b */
[----:B----4-:R-:W-:Y:S01]  /*05b0*/  FFMA R21, R21, R22, R24 ;  /* 0x0000001615157223 */ /* 0x010fe20000000018 */
[----:B------:R-:W-:-:S03]  /*05c0*/  IMAD.X R22, RZ, RZ, R17, P3 ;  /* 0x000000ffff167224 */ /* 0x000fc600018e0611 */
[----:B-----5:R-:W-:Y:S01]  /*05d0*/  FFMA R18, R20, R18, R21 ;  /* 0x0000001214127223 */ /* 0x020fe20000000015 */
[----:B------:R-:W-:Y:S06]  /*05e0*/  @P1 BRA `(.L_x_1) ;  /* 0xfffffffc00381947 */ /* 0x000fec000383ffff */
.L_x_0:
[----:B------:R-:W-:Y:S05]  /*05f0*/  @!P0 BRA `(.L_x_2) ;  /* 0x0000000400c08947 */ /* 0x000fea0003800000 */
[----:B------:R-:W-:Y:S02]  /*0600*/  ISETP.GE.U32.AND P1, PT, R0, 0x4, PT ;  /* 0x000000040000780c */ /* 0x000fe40003f26070 */
[----:B------:R-:W-:Y:S02]  /*0610*/  LOP3.LUT R3, R10, 0x3, RZ, 0xc0, !PT ;  /* 0x000000030a037812 */ /* 0x000fe400078ec0ff */
[----:B------:R-:W-:Y:S02]  /*0620*/  ISETP.GE.U32.AND.EX P1, PT, RZ, RZ, PT, P1 ;  /* 0x000000ffff00720c */ /* 0x000fe40003f26110 */
[----:B------:R-:W-:-:S04]  /*0630*/  ISETP.NE.U32.AND P0, PT, R3, RZ, PT ;  /* 0x000000ff0300720c */ /* 0x000fc80003f05070 */
[----:B------:R-:W-:-:S07]  /*0640*/  ISETP.NE.AND.EX P0, PT, RZ, RZ, PT, P0 ;  /* 0x000000ffff00720c */ /* 0x000fce0003f05300 */
[----:B------:R-:W-:Y:S06]  /*0650*/  @!P1 BRA `(.L_x_3) ;  /* 0x0000000000d09947 */ /* 0x000fec0003800000 */
[----:B------:R-:W1:Y:S01]  /*0660*/  LDCU.128 UR8, c[0x0][0x380] ;  /* 0x00007000ff0877ac */ /* 0x000e620008000c00 */
[----:B------:R-:W-:Y:S01]  /*0670*/  IMAD R0, R10, UR4, RZ ;  /* 0x000000040a007c24 */ /* 0x000fe2000f8e02ff */
[C---:B------:R-:W-:Y:S01]  /*0680*/  IADD3 R16, P1, PT, R2.reuse, R14, RZ ;  /* 0x0000000e02107210 */ /* 0x040fe20007f3e0ff */
[----:B------:R-:W-:-:S03]  /*0690*/  IMAD.WIDE.U32 R6, R2, R10, R12 ;  /* 0x0000000a02067225 */ /* 0x000fc600078e000c */
[----:B------:R-:W-:Y:S01]  /*06a0*/  IADD3.X R19, PT, PT, R4, UR4, RZ, P1, !PT ;  /* 0x0000000404137c10 */ /* 0x000fe20008ffe4ff */
[C---:B------:R-:W-:Y:S02]  /*06b0*/  IMAD R5, R2.reuse, R11, R0 ;  /* 0x0000000b02057224 */ /* 0x040fe400078e0200 */
[----:B------:R-:W-:Y:S02]  /*06c0*/  VIADD R17, R2, 0x1 ;  /* 0x0000000102117836 */ /* 0x000fe40000000000 */
[----:B------:R-:W-:Y:S02]  /*06d0*/  IMAD.IADD R5, R7, 0x1, R5 ;  /* 0x0000000107057824 */ /* 0x000fe400078e0205 */
[----:B------:R-:W-:-:S04]  /*06e0*/  IMAD.WIDE.U32 R8, R17, R10, R12 ;  /* 0x0000000a11087225 */ /* 0x000fc800078e000c */
[C---:B------:R-:W-:Y:S01]  /*06f0*/  IMAD R7, R17.reuse, R11, R9 ;  /* 0x0000000b11077224 */ /* 0x040fe200078e0209 */
[----:B-1----:R-:W-:Y:S02]  /*0700*/  LEA R20, P2, R6, UR10, 0x2 ;  /* 0x0000000a06147c11 */ /* 0x002fe4000f8410ff */
[----:B------:R-:W-:Y:S02]  /*0710*/  LEA R28, P1, R16, UR8, 0x2 ;  /* 0x00000008101c7c11 */ /* 0x000fe4000f8210ff */
[----:B------:R-:W-:Y:S01]  /*0720*/  LEA.HI.X R21, R6, UR11, R5, 0x2, P2 ;  /* 0x0000000b06157c11 */ /* 0x000fe200090f1405 */
[----:B------:R-:W-:Y:S01]  /*0730*/  VIADD R5, R2, 0x2 ;  /* 0x0000000202057836 */ /* 0x000fe20000000000 */
[----:B------:R-:W-:Y:S02]  /*0740*/  IADD3 R0, P2, PT, R17, R14, RZ ;  /* 0x0000000e11007210 */ /* 0x000fe40007f5e0ff */
[----:B------:R-:W-:Y:S01]  /*0750*/  LEA.HI.X R29, R16, UR9, R19, 0x2, P1 ;  /* 0x00000009101d7c11 */ /* 0x000fe200088f1413 */
[----:B------:R-:W-:Y:S01]  /*0760*/  IMAD.WIDE.U32 R22, R5, R10, R12 ;  /* 0x0000000a05167225 */ /* 0x000fe200078e000c */
[----:B------:R-:W-:Y:S01]  /*0770*/  LEA R16, P1, R0, UR8, 0x2 ;  /* 0x0000000800107c11 */ /* 0x000fe2000f8210ff */
[----:B0-----:R-:W2:Y:S01]  /*0780*/  LDG.E R20, desc[UR6][R20.64] ;  /* 0x0000000614147981 */ /* 0x001ea2000c1e1900 */
[----:B------:R-:W-:Y:S01]  /*0790*/  LEA R6, P3, R8, UR10, 0x2 ;  /* 0x0000000a08067c11 */ /* 0x000fe2000f8610ff */
[----:B------:R-:W-:-:S02]  /*07a0*/  IMAD.X R17, RZ, RZ, R4, P2 ;  /* 0x000000ffff117224 */ /* 0x000fc400010e0604 */
[CC--:B------:R-:W-:Y:S01]  /*07b0*/  IMAD R9, R5.reuse, R11.reuse, R23 ;  /* 0x0000000b05097224 */ /* 0x0c0fe200078e0217 */
[----:B------:R-:W-:Y:S01]  /*07c0*/  LEA.HI.X R7, R8, UR11, R7, 0x2, P3 ;  /* 0x0000000b08077c11 */ /* 0x000fe200098f1407 */
[----:B------:R-:W2:Y:S01]  /*07d0*/  LDG.E R29, desc[UR6][R28.64] ;  /* 0x000000061c1d7981 */ /* 0x000ea2000c1e1900 */
[----:B------:R-:W-:Y:S02]  /*07e0*/  LEA.HI.X R17, R0, UR9, R17, 0x2, P1 ;  /* 0x0000000900117c11 */ /* 0x000fe400088f1411 */
[----:B------:R-:W-:Y:S01]  /*07f0*/  IADD3 R0, P1, PT, R5, R14, RZ ;  /* 0x0000000e05007210 */ /* 0x000fe20007f3e0ff */
[----:B------:R-:W-:Y:S01]  /*0800*/  VIADD R5, R2, 0x3 ;  /* 0x0000000302057836 */ /* 0x000fe20000000000 */
[C---:B------:R-:W-:Y:S01]  /*0810*/  LEA R8, P2, R22.reuse, UR10, 0x2 ;  /* 0x0000000a16087c11 */ /* 0x040fe2000f8410ff */
[----:B------:R-:W3:Y:S02]  /*0820*/  LDG.E R16, desc[UR6][R16.64] ;  /* 0x0000000610107981 */ /* 0x000ee4000c1e1900 */
[----:B------:R-:W-:Y:S01]  /*0830*/  IMAD.X R19, RZ, RZ, R4, P1 ;  /* 0x000000ffff137224 */ /* 0x000fe200008e0604 */
[----:B------:R-:W-:Y:S01]  /*0840*/  LEA.HI.X R9, R22, UR11, R9, 0x2, P2 ;  /* 0x0000000b16097c11 */ /* 0x000fe200090f1409 */
[C---:B------:R-:W-:Y:S01]  /*0850*/  IMAD.WIDE.U32 R26, R5.reuse, R10, R12 ;  /* 0x0000000a051a7225 */ /* 0x040fe200078e000c */
[C---:B------:R-:W-:Y:S01]  /*0860*/  LEA R22, P1, R0.reuse, UR8, 0x2 ;  /* 0x0000000800167c11 */ /* 0x040fe2000f8210ff */
[----:B------:R-:W3:Y:S03]  /*0870*/  LDG.E R6, desc[UR6][R6.64] ;  /* 0x0000000606067981 */ /* 0x000ee6000c1e1900 */
[----:B------:R-:W-:Y:S01]  /*0880*/  LEA.HI.X R23, R0, UR9, R19, 0x2, P1 ;  /* 0x0000000900177c11 */ /* 0x000fe200088f1413 */
[C---:B------:R-:W-:Y:S01]  /*0890*/  IMAD R19, R5.reuse, R11, R27 ;  /* 0x0000000b05137224 */ /* 0x040fe200078e021b */
[C---:B------:R-:W-:Y:S01]  /*08a0*/  LEA R24, P1, R26.reuse, UR10, 0x2 ;  /* 0x0000000a1a187c11 */ /* 0x040fe2000f8210ff */
[----:B------:R-:W4:Y:S03]  /*08b0*/  LDG.E R8, desc[UR6][R8.64] ;  /* 0x0000000608087981 */ /* 0x000f26000c1e1900 */
[----:B------:R-:W-:Y:S01]  /*08c0*/  LEA.HI.X R25, R26, UR11, R19, 0x2, P1 ;  /* 0x0000000b1a197c11 */ /* 0x000fe200088f1413 */
[----:B------:R-:W4:Y:S01]  /*08d0*/  LDG.E R22, desc[UR6][R22.64] ;  /* 0x0000000616167981 */ /* 0x000f22000c1e1900 */
[----:B------:R-:W-:-:S03]  /*08e0*/  IADD3 R5, P1, PT, R5, R14, RZ ;  /* 0x0000000e05057210 */ /* 0x000fc60007f3e0ff */
[----:B------:R-:W5:Y:S01]  /*08f0*/  LDG.E R24, desc[UR6][R24.64] ;  /* 0x0000000618187981 */ /* 0x000f62000c1e1900 */
[----:B------:R-:W-:Y:S01]  /*0900*/  LEA R26, P2, R5, UR8, 0x2 ;  /* 0x00000008051a7c11 */ /* 0x000fe2000f8410ff */
[----:B------:R-:W-:-:S05]  /*0910*/  IMAD.X R0, RZ, RZ, R4, P1 ;  /* 0x000000ffff007224 */ /* 0x000fca00008e0604 */
[----:B------:R-:W-:-:S05]  /*0920*/  LEA.HI.X R27, R5, UR9, R0, 0x2, P2 ;  /* 0x00000009051b7c11 */ /* 0x000fca00090f1400 */
[----:B------:R-:W5:Y:S01]  /*0930*/  LDG.E R26, desc[UR6][R26.64] ;  /* 0x000000061a1a7981 */ /* 0x000f62000c1e1900 */
[----:B------:R-:W-:Y:S01]  /*0940*/  VIADD R2, R2, 0x4 ;  /* 0x0000000402027836 */ /* 0x000fe20000000000 */
[----:B------:R-:W-:Y:S01]  /*0950*/  UMOV UR4, URZ ;  /* 0x000000ff00047c82 */ /* 0x000fe20008000000 */
[----:B--2---:R-:W-:-:S04]  /*0960*/  FFMA R29, R29, R20, R18 ;  /* 0x000000141d1d7223 */ /* 0x004fc80000000012 */
[----:B---3--:R-:W-:-:S04]  /*0970*/  FFMA R29, R16, R6, R29 ;  /* 0x00000006101d7223 */ /* 0x008fc8000000001d */
[----:B----4-:R-:W-:-:S04]  /*0980*/  FFMA R29, R22, R8, R29 ;  /* 0x00000008161d7223 */ /* 0x010fc8000000001d */
[----:B-----5:R-:W-:-:S07]  /*0990*/  FFMA R18, R26, R24, R29 ;  /* 0x000000181a127223 */ /* 0x020fce000000001d */
.L_x_3:
[----:B------:R-:W-:Y:S05]  /*09a0*/  @!P0 BRA `(.L_x_2) ;  /* 0x0000000000d48947 */ /* 0x000fea0003800000 */
[----:B------:R-:W-:Y:S02]  /*09b0*/  ISETP.NE.U32.AND P1, PT, R3, 0x1, PT ;  /* 0x000000010300780c */ /* 0x000fe40003f25070 */
[----:B------:R-:W-:Y:S02]  /*09c0*/  LOP3.LUT R0, R10, 0x1, RZ, 0xc0, !PT ;  /* 0x000000010a007812 */ /* 0x000fe400078ec0ff */
[----:B------:R-:W-:Y:S02]  /*09d0*/  ISETP.NE.AND.EX P1, PT, RZ, RZ, PT, P1 ;  /* 0x000000ffff00720c */ /* 0x000fe40003f25310 */
[----:B------:R-:W-:-:S04]  /*09e0*/  ISETP.NE.U32.AND P0, PT, R0, 0x1, PT ;  /* 0x000000010000780c */ /* 0x000fc80003f05070 */
[----:B------:R-:W-:-:S07]  /*09f0*/  ISETP.NE.U32.AND.EX P0, PT, RZ, RZ, PT, P0 ;  /* 0x000000ffff00720c */ /* 0x000fce0003f05100 */
[----:B------:R-:W-:Y:S06]  /*0a00*/  @!P1 BRA `(.L_x_4) ;  /* 0x0000000000789947 */ /* 0x000fec0003800000 */
[----:B------:R-:W1:Y:S01]  /*0a10*/  LDCU.128 UR8, c[0x0][0x380] ;  /* 0x00007000ff0877ac */ /* 0x000e620008000c00 */
[----:B------:R-:W-:Y:S01]  /*0a20*/  IMAD R0, R10, UR4, RZ ;  /* 0x000000040a007c24 */ /* 0x000fe2000f8e02ff */
[----:B------:R-:W-:Y:S01]  /*0a30*/  IADD3 R3, P1, PT, R2, R14, RZ ;  /* 0x0000000e02037210 */ /* 0x000fe20007f3e0ff */
[----:B------:R-:W-:Y:S02]  /*0a40*/  IMAD.MOV.U32 R16, RZ, RZ, R12 ;  /* 0x000000ffff107224 */ /* 0x000fe400078e000c */
[----:B------:R-:W-:Y:S01]  /*0a50*/  IMAD.MOV.U32 R17, RZ, RZ, R13 ;  /* 0x000000ffff117224 */ /* 0x000fe200078e000d */
[----:B------:R-:W-:Y:S01]  /*0a60*/  IADD3.X R20, PT, PT, R4, UR4, RZ, P1, !PT ;  /* 0x0000000404147c10 */ /* 0x000fe20008ffe4ff */
[C---:B------:R-:W-:Y:S02]  /*0a70*/  VIADD R19, R2.reuse, 0x1 ;  /* 0x0000000102137836 */ /* 0x040fe40000000000 */
[C---:B------:R-:W-:Y:S02]  /*0a80*/  IMAD R5, R2.reuse, R11, R0 ;  /* 0x0000000b02057224 */ /* 0x040fe400078e0200 */
[----:B------:R-:W-:Y:S01]  /*0a90*/  IMAD.WIDE.U32 R8, R2, R10, R16 ;  /* 0x0000000a02087225 */ /* 0x000fe200078e0010 */
[----:B------:R-:W-:-:S03]  /*0aa0*/  IADD3 R0, P1, PT, R19, R14, RZ ;  /* 0x0000000e13007210 */ /* 0x000fc60007f3e0ff */
[----:B------:R-:W-:Y:S01]  /*0ab0*/  IMAD.WIDE.U32 R16, R19, R10, R16 ;  /* 0x0000000a13107225 */ /* 0x000fe200078e0010 */
[----:B-1----:R-:W-:-:S03]  /*0ac0*/  LEA R6, P2, R3, UR8, 0x2 ;  /* 0x0000000803067c11 */ /* 0x002fc6000f8410ff */
[----:B------:R-:W-:Y:S01]  /*0ad0*/  IMAD.IADD R5, R9, 0x1, R5 ;  /* 0x0000000109057824 */ /* 0x000fe200078e0205 */
[----:B------:R-:W-:Y:S01]  /*0ae0*/  LEA R24, P4, R16, UR10, 0x2 ;  /* 0x0000000a10187c11 */ /* 0x000fe2000f8810ff */
[----:B------:R-:W-:Y:S01]  /*0af0*/  IMAD R19, R19, R11, R17 ;  /* 0x0000000b13137224 */ /* 0x000fe200078e0211 */
[----:B------:R-:W-:Y:S01]  /*0b00*/  LEA.HI.X R7, R3, UR9, R20, 0x2, P2 ;  /* 0x0000000903077c11 */ /* 0x000fe200090f1414 */
[----:B------:R-:W-:Y:S01]  /*0b10*/  IMAD.X R3, RZ, RZ, R4, P1 ;  /* 0x000000ffff037224 */ /* 0x000fe200008e0604 */
[----:B------:R-:W-:Y:S02]  /*0b20*/  LEA R22, P2, R8, UR10, 0x2 ;  /* 0x0000000a08167c11 */ /* 0x000fe4000f8410ff */
[----:B------:R-:W-:Y:S02]  /*0b30*/  LEA R20, P3, R0, UR8, 0x2 ;  /* 0x0000000800147c11 */ /* 0x000fe4000f8610ff */
[----:B------:R-:W-:Y:S01]  /*0b40*/  LEA.HI.X R23, R8, UR11, R5, 0x2, P2 ;  /* 0x0000000b08177c11 */ /* 0x000fe200090f1405 */
[----:B0-----:R-:W2:Y:S01]  /*0b50*/  LDG.E R7, desc[UR6][R6.64] ;  /* 0x0000000606077981 */ /* 0x001ea2000c1e1900 */
[----:B------:R-:W-:-:S02]  /*0b60*/  LEA.HI.X R21, R0, UR9, R3, 0x2, P3 ;  /* 0x0000000900157c11 */ /* 0x000fc400098f1403 */
[----:B------:R-:W-:Y:S01]  /*0b70*/  LEA.HI.X R25, R16, UR11, R19, 0x2, P4 ;  /* 0x0000000b10197c11 */ /* 0x000fe2000a0f1413 */
[----:B------:R-:W2:Y:S04]  /*0b80*/  LDG.E R22, desc[UR6][R22.64] ;  /* 0x0000000616167981 */ /* 0x000ea8000c1e1900 */
[----:B------:R-:W3:Y:S04]  /*0b90*/  LDG.E R21, desc[UR6][R20.64] ;  /* 0x0000000614157981 */ /* 0x000ee8000c1e1900 */
[----:B------:R-:W3:Y:S01]  /*0ba0*/  LDG.E R24, desc[UR6][R24.64] ;  /* 0x0000000618187981 */ /* 0x000ee2000c1e1900 */
[----:B------:R-:W-:Y:S01]  /*0bb0*/  VIADD R2, R2, 0x2 ;  /* 0x0000000202027836 */ /* 0x000fe20000000000 */
[----:B------:R-:W-:Y:S01]  /*0bc0*/  UMOV UR4, URZ ;  /* 0x000000ff00047c82 */ /* 0x000fe20008000000 */
[----:B--2---:R-:W-:-:S04]  /*0bd0*/  FFMA R18, R7, R22, R18 ;  /* 0x0000001607127223 */ /* 0x004fc80000000012 */
[----:B---3--:R-:W-:-:S07]  /*0be0*/  FFMA R18, R21, R24, R18 ;  /* 0x0000001815127223 */ /* 0x008fce0000000012 */
.L_x_4:
[----:B------:R-:W-:Y:S05]  /*0bf0*/  @P0 BRA `(.L_x_2) ;  /* 0x0000000000400947 */ /* 0x000fea0003800000 */
[----:B------:R-:W1:Y:S01]  /*0c00*/  LDCU.128 UR8, c[0x0][0x380] ;  /* 0x00007000ff0877ac */ /* 0x000e620008000c00 */
[----:B------:R-:W-:Y:S01]  /*0c10*/  IMAD R3, R10, UR4, RZ ;  /* 0x000000040a037c24 */ /* 0x000fe2000f8e02ff */
[C---:B------:R-:W-:Y:S01]  /*0c20*/  IADD3 R0, P0, PT, R2.reuse, R14, RZ ;  /* 0x0000000e02007210 */ /* 0x040fe20007f1e0ff */
[----:B------:R-:W-:Y:S02]  /*0c30*/  IMAD.MOV.U32 R6, RZ, RZ, R12 ;  /* 0x000000ffff067224 */ /* 0x000fe400078e000c */
[----:B------:R-:W-:Y:S02]  /*0c40*/  IMAD.MOV.U32 R7, RZ, RZ, R13 ;  /* 0x000000ffff077224 */ /* 0x000fe400078e000d */
[----:B------:R-:W-:Y:S01]  /*0c50*/  IMAD R5, R2, R11, R3 ;  /* 0x0000000b02057224 */ /* 0x000fe200078e0203 */
[----:B------:R-:W-:Y:S01]  /*0c60*/  IADD3.X R3, PT, PT, R4, UR4, RZ, P0, !PT ;  /* 0x0000000404037c10 */ /* 0x000fe200087fe4ff */
[----:B------:R-:W-:-:S04]  /*0c70*/  IMAD.WIDE.U32 R6, R2, R10, R6 ;  /* 0x0000000a02067225 */ /* 0x000fc800078e0006 */
[----:B------:R-:W-:Y:S01]  /*0c80*/  IMAD.IADD R5, R7, 0x1, R5 ;  /* 0x0000000107057824 */ /* 0x000fe200078e0205 */
[----:B-1----:R-:W-:Y:S02]  /*0c90*/  LEA R2, P1, R0, UR8, 0x2 ;  /* 0x0000000800027c11 */ /* 0x002fe4000f8210ff */
[----:B------:R-:W-:Y:S02]  /*0ca0*/  LEA R8, P0, R6, UR10, 0x2 ;  /* 0x0000000a06087c11 */ /* 0x000fe4000f8010ff */
[----:B------:R-:W-:Y:S02]  /*0cb0*/  LEA.HI.X R3, R0, UR9, R3, 0x2, P1 ;  /* 0x0000000900037c11 */ /* 0x000fe400088f1403 */
[----:B------:R-:W-:-:S04]  /*0cc0*/  LEA.HI.X R9, R6, UR11, R5, 0x2, P0 ;  /* 0x0000000b06097c11 */ /* 0x000fc800080f1405 */
[----:B0-----:R-:W2:Y:S04]  /*0cd0*/  LDG.E R3, desc[UR6][R2.64] ;  /* 0x0000000602037981 */ /* 0x001ea8000c1e1900 */
[----:B------:R-:W2:Y:S02]  /*0ce0*/  LDG.E R8, desc[UR6][R8.64] ;  /* 0x0000000608087981 */ /* 0x000ea4000c1e1900 */
[----:B--2---:R-:W-:-:S07]  /*0cf0*/  FFMA R18, R3, R8, R18 ;  /* 0x0000000803127223 */ /* 0x004fce0000000012 */
.L_x_2:
[----:B------:R-:W1:Y:S01]  /*0d00*/  LDCU.64 UR4, c[0x0][0x390] ;  /* 0x00007200ff0477ac */ /* 0x000e620008000a00 */
[----:B------:R-:W-:-:S05]  /*0d10*/  IADD3 R14, P0, PT, R12, R14, RZ ;  /* 0x0000000e0c0e7210 */ /* 0x000fca0007f1e0ff */
[----:B------:R-:W-:Y:S01]  /*0d20*/  IMAD.X R13, R13, 0x1, R4, P0 ;  /* 0x000000010d0d7824 */ /* 0x000fe200000e0604 */
[----:B-1----:R-:W-:-:S04]  /*0d30*/  LEA R2, P0, R14, UR4, 0x2 ;  /* 0x000000040e027c11 */ /* 0x002fc8000f8010ff */
[----:B------:R-:W-:-:S05]  /*0d40*/  LEA.HI.X R3, R14, UR5, R13, 0x2, P0 ;  /* 0x000000050e037c11 */ /* 0x000fca00080f140d */
[----:B0-----:R-:W-:Y:S01]  /*0d50*/  STG.E desc[UR6][R2.64], R18 ;  /* 0x0000001202007986 */ /* 0x001fe2000c101906 */
[----:B------:R-:W-:Y:S05]  /*0d60*/  EXIT ;  /* 0x000000000000794d */ /* 0x000fea0003800000 */
.L_x_5:
[----:B------:R-:W-:-:S00]  /*0d70*/  BRA `(.L_x_5) ;  /* 0xfffffffc00fc7947 */ /* 0x000fc0000383ffff */
[----:B------:R-:W-:-:S00]  /*0d80*/  NOP ;  /* 0x0000000000007918 */ /* 0x000fc00000000000 */
[----:B------:R-:W-:-:S00]  /*0d90*/  NOP ;  /* 0x0000000000007918 */ /* 0x000fc00000000000 */
[----:B------:R-:W-:-:S00]  /*0da0*/  NOP ;  /* 0x0000000000007918 */ /* 0x000fc00000000000 */
[----:B------:R-:W-:-:S00]  /*0db0*/  NOP ;  /* 0x0000000000007918 */ /* 0x000fc00000000000 */
[----:B------:R-:W-:-:S00]  /*0dc0*/  NOP ;  /* 0x0000000000007918 */ /* 0x000fc00000000000 */
[----:B------:R-:W-:-:S00]  /*0dd0*/  NOP ;  /* 0x0000000000007918 */ /* 0x000fc00000000000 */
[----:B------:R-:W-:-:S00]  /*0de0*/  NOP ;  /* 0x0000000000007918 */ /* 0x000fc00000000000 */
[----:B------:R-:W-:-:S00]  /*0df0*/  NOP ;  /* 0x0000000000007918 */ /* 0x000fc00000000000 */
.L_x_6:


//--------------------- .nv.shared.reserved.0     --------------------------
	.section	.nv.shared.reserved.0,"aw",@nobits
	.weak		__nv_reservedSMEM_offset_0_alias
	.size		__nv_reservedSMEM_offset_0_alias, 0, 64
	.other		__nv_reservedSMEM_offset_0_alias,@"STO_CUDA_RESERVED_SHARED STV_DEFAULT"
__nv_reservedSMEM_offset_0_alias:
	.zero		0
	.zero		64


//--------------------- .nv.constant0._Z15matrixMulKernelPfS_S_x --------------------------
	.section	.nv.constant0._Z15matrixMulKernelPfS_S_x,"a",@progbits
	.sectionflags	@""
	.align	4
.nv.constant0._Z15matrixMulKernelPfS_S_x:
	.zero		928


//--------------------- SYMBOLS --------------------------

	.type		.nv.reservedSmem.offset0,@object
	.size		.nv.reservedSmem.offset0,0x4
